//
// Generated by NVIDIA NVVM Compiler
//
// Compiler Build ID: CL-36424714
// Cuda compilation tools, release 13.0, V13.0.88
// Based on NVVM 20.0.0
//

.version 9.0
.target sm_100
.address_size 64

	// .globl	_Z9matrixAddiPKfS0_Pf

.visible .entry _Z9matrixAddiPKfS0_Pf(
	.param .u32 _Z9matrixAddiPKfS0_Pf_param_0,
	.param .u64 .ptr .align 1 _Z9matrixAddiPKfS0_Pf_param_1,
	.param .u64 .ptr .align 1 _Z9matrixAddiPKfS0_Pf_param_2,
	.param .u64 .ptr .align 1 _Z9matrixAddiPKfS0_Pf_param_3
)
{
	.reg .pred 	%p<2>;
	.reg .b32 	%r<6>;
	.reg .b32 	%f<4>;
	.reg .b64 	%rd<11>;

	ld.param.u32 	%r2, [_Z9matrixAddiPKfS0_Pf_param_0];
	ld.param.u64 	%rd1, [_Z9matrixAddiPKfS0_Pf_param_1];
	ld.param.u64 	%rd2, [_Z9matrixAddiPKfS0_Pf_param_2];
	ld.param.u64 	%rd3, [_Z9matrixAddiPKfS0_Pf_param_3];
	mov.u32 	%r3, %ctaid.x;
	mov.u32 	%r4, %ntid.x;
	mov.u32 	%r5, %tid.x;
	mad.lo.s32 	%r1, %r3, %r4, %r5;
	setp.ge.s32 	%p1, %r1, %r2;
	@%p1 bra 	$L__BB0_2;
	cvta.to.global.u64 	%rd4, %rd1;
	cvta.to.global.u64 	%rd5, %rd2;
	cvta.to.global.u64 	%rd6, %rd3;
	mul.wide.s32 	%rd7, %r1, 4;
	add.s64 	%rd8, %rd4, %rd7;
	ld.global.f32 	%f1, [%rd8];
	add.s64 	%rd9, %rd5, %rd7;
	ld.global.f32 	%f2, [%rd9];
	add.f32 	%f3, %f1, %f2;
	add.s64 	%rd10, %rd6, %rd7;
	st.global.f32 	[%rd10], %f3;
$L__BB0_2:
	ret;

}


// ===== COMPILED SASS (sm_100) =====

	.target	sm_100

	.elftype	@"ET_EXEC"


//--------------------- .note.nv.tkinfo           --------------------------
	.section	.note.nv.tkinfo,"",@"SHT_NOTE"
	.sectionflags	@"SHF_NOTE_NV_TKINFO"
	.tkinfo
        /*0018*/ 	.word	0x00000002
        /*0030*/ 	.string	""
        /*0030*/ 	.string	"ptxas"
        /*0030*/ 	.string	"Cuda compilation tools, release 13.0, V13.0.88"
        /*0030*/ 	.string	"Build cuda_13.0.r13.0/compiler.36424714_0"
        /*0030*/ 	.string	"-arch sm_100 -m 64 "



//--------------------- .note.nv.cuinfo           --------------------------
	.section	.note.nv.cuinfo,"",@"SHT_NOTE"
	.sectionflags	@"SHF_NOTE_NV_CUINFO"
        /*0018*/ 	.short	0x0002
        /*001a*/ 	.short	0x0064
        /*001c*/ 	.short	0x0082
	.zero		2


//--------------------- .nv.info                  --------------------------
	.section	.nv.info,"",@"SHT_CUDA_INFO"
	.align	4


	//----- nvinfo : EIATTR_REGCOUNT
	.align		4
        /*0000*/ 	.byte	0x04, 0x2f
        /*0002*/ 	.short	(.L_1 - .L_0)
	.align		4
.L_0:
        /*0004*/ 	.word	index@(_Z9matrixAddiPKfS0_Pf)
        /*0008*/ 	.word	0x0000000c


	//----- nvinfo : EIATTR_FRAME_SIZE
	.align		4
.L_1:
        /*000c*/ 	.byte	0x04, 0x11
        /*000e*/ 	.short	(.L_3 - .L_2)
	.align		4
.L_2:
        /*0010*/ 	.word	index@(_Z9matrixAddiPKfS0_Pf)
        /*0014*/ 	.word	0x00000000


	//----- nvinfo : EIATTR_MIN_STACK_SIZE
	.align		4
.L_3:
        /*0018*/ 	.byte	0x04, 0x12
        /*001a*/ 	.short	(.L_5 - .L_4)
	.align		4
.L_4:
        /*001c*/ 	.word	index@(_Z9matrixAddiPKfS0_Pf)
        /*0020*/ 	.word	0x00000000
.L_5:


//--------------------- .nv.compat                --------------------------
	.section	.nv.compat,"",@"SHT_CUDA_COMPAT_INFO"
	.align	4
        /*0000*/ 	.byte	0x02, 0x09, 0x00, 0x00, 0x02, 0x02, 0x01, 0x00, 0x02, 0x05, 0x05, 0x00, 0x03, 0x07, 0x01, 0x01
        /*0010*/ 	.byte	0x02, 0x03, 0x00, 0x00, 0x02, 0x06, 0x01, 0x00, 0x04, 0x0b, 0x08, 0x00, 0x09, 0x00, 0x00, 0x00
        /*0020*/ 	.byte	0x00, 0x00, 0x00, 0x00


//--------------------- .nv.info._Z9matrixAddiPKfS0_Pf --------------------------
	.section	.nv.info._Z9matrixAddiPKfS0_Pf,"",@"SHT_CUDA_INFO"
	.sectionflags	@""
	.align	4


	//----- nvinfo : EIATTR_CUDA_API_VERSION
	.align		4
        /*0000*/ 	.byte	0x04, 0x37
        /*0002*/ 	.short	(.L_7 - .L_6)
.L_6:
        /*0004*/ 	.word	0x00000082


	//----- nvinfo : EIATTR_KPARAM_INFO
	.align		4
.L_7:
        /*0008*/ 	.byte	0x04, 0x17
        /*000a*/ 	.short	(.L_9 - .L_8)
.L_8:
        /*000c*/ 	.word	0x00000000
        /*0010*/ 	.short	0x0003
        /*0012*/ 	.short	0x0018
        /*0014*/ 	.byte	0x00, 0xf5, 0x21, 0x00


	//----- nvinfo : EIATTR_KPARAM_INFO
	.align		4
.L_9:
        /*0018*/ 	.byte	0x04, 0x17
        /*001a*/ 	.short	(.L_11 - .L_10)
.L_10:
        /*001c*/ 	.word	0x00000000
        /*0020*/ 	.short	0x0002
        /*0022*/ 	.short	0x0010
        /*0024*/ 	.byte	0x00, 0xf5, 0x21, 0x00


	//----- nvinfo : EIATTR_KPARAM_INFO
	.align		4
.L_11:
        /*0028*/ 	.byte	0x04, 0x17
        /*002a*/ 	.short	(.L_13 - .L_12)
.L_12:
        /*002c*/ 	.word	0x00000000
        /*0030*/ 	.short	0x0001
        /*0032*/ 	.short	0x0008
        /*0034*/ 	.byte	0x00, 0xf5, 0x21, 0x00


	//----- nvinfo : EIATTR_KPARAM_INFO
	.align		4
.L_13:
        /*0038*/ 	.byte	0x04, 0x17
        /*003a*/ 	.short	(.L_15 - .L_14)
.L_14:
        /*003c*/ 	.word	0x00000000
        /*0040*/ 	.short	0x0000
        /*0042*/ 	.short	0x0000
        /*0044*/ 	.byte	0x00, 0xf0, 0x11, 0x00


	//----- nvinfo : EIATTR_SPARSE_MMA_MASK
	.align		4
.L_15:
        /*0048*/ 	.byte	0x03, 0x50
        /*004a*/ 	.short	0x0000


	//----- nvinfo : EIATTR_MAXREG_COUNT
	.align		4
        /*004c*/ 	.byte	0x03, 0x1b
        /*004e*/ 	.short	0x00ff


	//----- nvinfo : EIATTR_MERCURY_ISA_VERSION
	.align		4
        /*0050*/ 	.byte	0x03, 0x5f
        /*0052*/ 	.short	0x0101


	//----- nvinfo : EIATTR_VRC_CTA_INIT_COUNT
	.align		4
        /*0054*/ 	.byte	0x02, 0x4a
	.zero		1
	.zero		1


	//----- nvinfo : EIATTR_EXIT_INSTR_OFFSETS
	.align		4
        /*0058*/ 	.byte	0x04, 0x1c
        /*005a*/ 	.short	(.L_17 - .L_16)


	//   ....[0]....
.L_16:
        /*005c*/ 	.word	0x00000070


	//   ....[1]....
        /*0060*/ 	.word	0x00000130


	//----- nvinfo : EIATTR_CBANK_PARAM_SIZE
	.align		4
.L_17:
        /*0064*/ 	.byte	0x03, 0x19
        /*0066*/ 	.short	0x0020


	//----- nvinfo : EIATTR_PARAM_CBANK
	.align		4
        /*0068*/ 	.byte	0x04, 0x0a
        /*006a*/ 	.short	(.L_19 - .L_18)
	.align		4
.L_18:
        /*006c*/ 	.word	index@(.nv.constant0._Z9matrixAddiPKfS0_Pf)
        /*0070*/ 	.short	0x0380
        /*0072*/ 	.short	0x0020


	//----- nvinfo : EIATTR_SW_WAR
	.align		4
.L_19:
        /*0074*/ 	.byte	0x04, 0x36
        /*0076*/ 	.short	(.L_21 - .L_20)
.L_20:
        /*0078*/ 	.word	0x00000008
.L_21:


//--------------------- .nv.callgraph             --------------------------
	.section	.nv.callgraph,"",@"SHT_CUDA_CALLGRAPH"
	.align	4
	.sectionentsize	8
	.align		4
        /*0000*/ 	.word	0x00000000
	.align		4
        /*0004*/ 	.word	0xffffffff
	.align		4
        /*0008*/ 	.word	0x00000000
	.align		4
        /*000c*/ 	.word	0xfffffffe
	.align		4
        /*0010*/ 	.word	0x00000000
	.align		4
        /*0014*/ 	.word	0xfffffffd
	.align		4
        /*0018*/ 	.word	0x00000000
	.align		4
        /*001c*/ 	.word	0xfffffffc


//--------------------- .text._Z9matrixAddiPKfS0_Pf --------------------------
	.section	.text._Z9matrixAddiPKfS0_Pf,"ax",@progbits
	.align	128
        .global         _Z9matrixAddiPKfS0_Pf
        .type           _Z9matrixAddiPKfS0_Pf,@function
        .size           _Z9matrixAddiPKfS0_Pf,(.L_x_1 - _Z9matrixAddiPKfS0_Pf)
        .other          _Z9matrixAddiPKfS0_Pf,@"STO_CUDA_ENTRY STV_DEFAULT"
_Z9matrixAddiPKfS0_Pf:
.text._Z9matrixAddiPKfS0_Pf:
[----:B------:R-:W-:Y:S01]  /*0000*/  LDC R1, c[0x0][0x37c] ;  /* 0x0000df00ff017b82 */ /* 0x000fe20000000800 */
[----:B------:R-:W0:Y:S07]  /*0010*/  S2R R0, SR_TID.X ;  /* 0x0000000000007919 */ /* 0x000e2e0000002100 */
[----:B------:R-:W0:Y:S01]  /*0020*/  S2UR UR4, SR_CTAID.X ;  /* 0x00000000000479c3 */ /* 0x000e220000002500 */
[----:B------:R-:W1:Y:S07]  /*0030*/  LDCU UR5, c[0x0][0x380] ;  /* 0x00007000ff0577ac */ /* 0x000e6e0008000800 */
[----:B------:R-:W0:Y:S02]  /*0040*/  LDC R9, c[0x0][0x360] ;  /* 0x0000d800ff097b82 */ /* 0x000e240000000800 */
[----:B0-----:R-:W-:-:S05]  /*0050*/  IMAD R9, R9, UR4, R0 ;  /* 0x0000000409097c24 */ /* 0x001fca000f8e0200 */
[----:B-1----:R-:W-:-:S13]  /*0060*/  ISETP.GE.AND P0, PT, R9, UR5, PT ;  /* 0x0000000509007c0c */ /* 0x002fda000bf06270 */
[----:B------:R-:W-:Y:S05]  /*0070*/  @P0 EXIT ;  /* 0x000000000000094d */ /* 0x000fea0003800000 */
[----:B------:R-:W0:Y:S01]  /*0080*/  LDC.64 R2, c[0x0][0x388] ;  /* 0x0000e200ff027b82 */ /* 0x000e220000000a00 */
[----:B------:R-:W1:Y:S07]  /*0090*/  LDCU.64 UR4, c[0x0][0x358] ;  /* 0x00006b00ff0477ac */ /* 0x000e6e0008000a00 */
[----:B------:R-:W2:Y:S08]  /*00a0*/  LDC.64 R4, c[0x0][0x390] ;  /* 0x0000e400ff047b82 */ /* 0x000eb00000000a00 */
[----:B------:R-:W3:Y:S01]  /*00b0*/  LDC.64 R6, c[0x0][0x398] ;  /* 0x0000e600ff067b82 */ /* 0x000ee20000000a00 */
[----:B0-----:R-:W-:-:S06]  /*00c0*/  IMAD.WIDE R2, R9, 0x4, R2 ;  /* 0x0000000409027825 */ /* 0x001fcc00078e0202 */
[----:B-1----:R-:W4:Y:S01]  /*00d0*/  LDG.E R2, desc[UR4][R2.64] ;  /* 0x0000000402027981 */ /* 0x002f22000c1e1900 */
[----:B--2---:R-:W-:-:S06]  /*00e0*/  IMAD.WIDE R4, R9, 0x4, R4 ;  /* 0x0000000409047825 */ /* 0x004fcc00078e0204 */
[----:B------:R-:W4:Y:S01]  /*00f0*/  LDG.E R5, desc[UR4][R4.64] ;  /* 0x0000000404057981 */ /* 0x000f22000c1e1900 */
[----:B---3--:R-:W-:-:S04]  /*0100*/  IMAD.WIDE R6, R9, 0x4, R6 ;  /* 0x0000000409067825 */ /* 0x008fc800078e0206 */
[----:B----4-:R-:W-:-:S05]  /*0110*/  FADD R9, R2, R5 ;  /* 0x0000000502097221 */ /* 0x010fca0000000000 */
[----:B------:R-:W-:Y:S01]  /*0120*/  STG.E desc[UR4][R6.64], R9 ;  /* 0x0000000906007986 */ /* 0x000fe2000c101904 */
[----:B------:R-:W-:Y:S05]  /*0130*/  EXIT ;  /* 0x000000000000794d */ /* 0x000fea0003800000 */
.L_x_0:
[----:B------:R-:W-:-:S00]  /*0140*/  BRA `(.L_x_0) ;  /* 0xfffffffc00fc7947 */ /* 0x000fc0000383ffff */
[----:B------:R-:W-:-:S00]  /*0150*/  NOP ;  /* 0x0000000000007918 */ /* 0x000fc00000000000 */
        /* <DEDUP_REMOVED lines=10> */
.L_x_1:


//--------------------- .nv.shared.reserved.0     --------------------------
	.section	.nv.shared.reserved.0,"aw",@nobits
	.weak		__nv_reservedSMEM_offset_0_alias
	.size		__nv_reservedSMEM_offset_0_alias, 0, 64
	.other		__nv_reservedSMEM_offset_0_alias,@"STO_CUDA_RESERVED_SHARED STV_DEFAULT"
__nv_reservedSMEM_offset_0_alias:
	.zero		0
	.zero		64


//--------------------- .nv.constant0._Z9matrixAddiPKfS0_Pf --------------------------
	.section	.nv.constant0._Z9matrixAddiPKfS0_Pf,"a",@progbits
	.sectionflags	@""
	.align	4
.nv.constant0._Z9matrixAddiPKfS0_Pf:
	.zero		928


//--------------------- SYMBOLS --------------------------

	.type		.nv.reservedSmem.offset0,@object
	.size		.nv.reservedSmem.offset0,0x4
